//
// Generated by NVIDIA NVVM Compiler
//
// Compiler Build ID: CL-36424714
// Cuda compilation tools, release 13.0, V13.0.88
// Based on NVVM 20.0.0
//

.version 9.0
.target sm_100
.address_size 64

	// .globl	_Z13reduce_kernelPKfPfi
.extern .shared .align 16 .b8 sdata[];

.visible .entry _Z13reduce_kernelPKfPfi(
	.param .u64 .ptr .align 1 _Z13reduce_kernelPKfPfi_param_0,
	.param .u64 .ptr .align 1 _Z13reduce_kernelPKfPfi_param_1,
	.param .u32 _Z13reduce_kernelPKfPfi_param_2
)
{
	.reg .pred 	%p<7>;
	.reg .b32 	%r<17>;
	.reg .b32 	%f<15>;
	.reg .b64 	%rd<9>;

	ld.param.u64 	%rd3, [_Z13reduce_kernelPKfPfi_param_0];
	ld.param.u64 	%rd2, [_Z13reduce_kernelPKfPfi_param_1];
	ld.param.u32 	%r8, [_Z13reduce_kernelPKfPfi_param_2];
	cvta.to.global.u64 	%rd1, %rd3;
	mov.u32 	%r1, %tid.x;
	mov.u32 	%r9, %ctaid.x;
	mov.u32 	%r16, %ntid.x;
	mul.lo.s32 	%r10, %r16, %r9;
	shl.b32 	%r11, %r10, 1;
	add.s32 	%r3, %r11, %r1;
	setp.ge.u32 	%p1, %r3, %r8;
	mov.f32 	%f14, 0f00000000;
	@%p1 bra 	$L__BB0_2;
	mul.wide.u32 	%rd4, %r3, 4;
	add.s64 	%rd5, %rd1, %rd4;
	ld.global.nc.f32 	%f6, [%rd5];
	add.f32 	%f14, %f6, 0f00000000;
$L__BB0_2:
	add.s32 	%r4, %r3, %r16;
	setp.ge.u32 	%p2, %r4, %r8;
	@%p2 bra 	$L__BB0_4;
	mul.wide.u32 	%rd6, %r4, 4;
	add.s64 	%rd7, %rd1, %rd6;
	ld.global.nc.f32 	%f7, [%rd7];
	add.f32 	%f14, %f14, %f7;
$L__BB0_4:
	shl.b32 	%r12, %r1, 2;
	mov.u32 	%r13, sdata;
	add.s32 	%r5, %r13, %r12;
	st.shared.f32 	[%r5], %f14;
	bar.sync 	0;
	setp.lt.u32 	%p3, %r16, 2;
	@%p3 bra 	$L__BB0_8;
$L__BB0_5:
	shr.u32 	%r7, %r16, 1;
	setp.ge.u32 	%p4, %r1, %r7;
	@%p4 bra 	$L__BB0_7;
	shl.b32 	%r14, %r7, 2;
	add.s32 	%r15, %r5, %r14;
	ld.shared.f32 	%f8, [%r15];
	ld.shared.f32 	%f9, [%r5];
	add.f32 	%f10, %f8, %f9;
	st.shared.f32 	[%r5], %f10;
$L__BB0_7:
	bar.sync 	0;
	setp.gt.u32 	%p5, %r16, 3;
	mov.u32 	%r16, %r7;
	@%p5 bra 	$L__BB0_5;
$L__BB0_8:
	setp.ne.s32 	%p6, %r1, 0;
	@%p6 bra 	$L__BB0_10;
	ld.shared.f32 	%f11, [sdata];
	cvta.to.global.u64 	%rd8, %rd2;
	atom.global.add.f32 	%f12, [%rd8], %f11;
$L__BB0_10:
	ret;

}


// ===== COMPILED SASS (sm_100) =====

	.target	sm_100

	.elftype	@"ET_EXEC"


//--------------------- .note.nv.tkinfo           --------------------------
	.section	.note.nv.tkinfo,"",@"SHT_NOTE"
	.sectionflags	@"SHF_NOTE_NV_TKINFO"
	.tkinfo
        /*0018*/ 	.word	0x00000002
        /*0030*/ 	.string	""
        /*0030*/ 	.string	"ptxas"
        /*0030*/ 	.string	"Cuda compilation tools, release 13.0, V13.0.88"
        /*0030*/ 	.string	"Build cuda_13.0.r13.0/compiler.36424714_0"
        /*0030*/ 	.string	"-arch sm_100 -m 64 "



//--------------------- .note.nv.cuinfo           --------------------------
	.section	.note.nv.cuinfo,"",@"SHT_NOTE"
	.sectionflags	@"SHF_NOTE_NV_CUINFO"
        /*0018*/ 	.short	0x0002
        /*001a*/ 	.short	0x0064
        /*001c*/ 	.short	0x0082
	.zero		2


//--------------------- .nv.info                  --------------------------
	.section	.nv.info,"",@"SHT_CUDA_INFO"
	.align	4


	//----- nvinfo : EIATTR_REGCOUNT
	.align		4
        /*0000*/ 	.byte	0x04, 0x2f
        /*0002*/ 	.short	(.L_1 - .L_0)
	.align		4
.L_0:
        /*0004*/ 	.word	index@(_Z13reduce_kernelPKfPfi)
        /*0008*/ 	.word	0x0000000e


	//----- nvinfo : EIATTR_FRAME_SIZE
	.align		4
.L_1:
        /*000c*/ 	.byte	0x04, 0x11
        /*000e*/ 	.short	(.L_3 - .L_2)
	.align		4
.L_2:
        /*0010*/ 	.word	index@(_Z13reduce_kernelPKfPfi)
        /*0014*/ 	.word	0x00000000


	//----- nvinfo : EIATTR_MIN_STACK_SIZE
	.align		4
.L_3:
        /*0018*/ 	.byte	0x04, 0x12
        /*001a*/ 	.short	(.L_5 - .L_4)
	.align		4
.L_4:
        /*001c*/ 	.word	index@(_Z13reduce_kernelPKfPfi)
        /*0020*/ 	.word	0x00000000
.L_5:


//--------------------- .nv.compat                --------------------------
	.section	.nv.compat,"",@"SHT_CUDA_COMPAT_INFO"
	.align	4
        /*0000*/ 	.byte	0x02, 0x09, 0x00, 0x00, 0x02, 0x02, 0x01, 0x00, 0x02, 0x05, 0x05, 0x00, 0x03, 0x07, 0x01, 0x01
        /*0010*/ 	.byte	0x02, 0x03, 0x00, 0x00, 0x02, 0x06, 0x01, 0x00, 0x04, 0x0b, 0x08, 0x00, 0x09, 0x00, 0x00, 0x00
        /*0020*/ 	.byte	0x00, 0x00, 0x00, 0x00


//--------------------- .nv.info._Z13reduce_kernelPKfPfi --------------------------
	.section	.nv.info._Z13reduce_kernelPKfPfi,"",@"SHT_CUDA_INFO"
	.sectionflags	@""
	.align	4


	//----- nvinfo : EIATTR_CUDA_API_VERSION
	.align		4
        /*0000*/ 	.byte	0x04, 0x37
        /*0002*/ 	.short	(.L_7 - .L_6)
.L_6:
        /*0004*/ 	.word	0x00000082


	//----- nvinfo : EIATTR_KPARAM_INFO
	.align		4
.L_7:
        /*0008*/ 	.byte	0x04, 0x17
        /*000a*/ 	.short	(.L_9 - .L_8)
.L_8:
        /*000c*/ 	.word	0x00000000
        /*0010*/ 	.short	0x0002
        /*0012*/ 	.short	0x0010
        /*0014*/ 	.byte	0x00, 0xf0, 0x11, 0x00


	//----- nvinfo : EIATTR_KPARAM_INFO
	.align		4
.L_9:
        /*0018*/ 	.byte	0x04, 0x17
        /*001a*/ 	.short	(.L_11 - .L_10)
.L_10:
        /*001c*/ 	.word	0x00000000
        /*0020*/ 	.short	0x0001
        /*0022*/ 	.short	0x0008
        /*0024*/ 	.byte	0x00, 0xf5, 0x21, 0x00


	//----- nvinfo : EIATTR_KPARAM_INFO
	.align		4
.L_11:
        /*0028*/ 	.byte	0x04, 0x17
        /*002a*/ 	.short	(.L_13 - .L_12)
.L_12:
        /*002c*/ 	.word	0x00000000
        /*0030*/ 	.short	0x0000
        /*0032*/ 	.short	0x0000
        /*0034*/ 	.byte	0x00, 0xf5, 0x21, 0x00


	//----- nvinfo : EIATTR_SPARSE_MMA_MASK
	.align		4
.L_13:
        /*0038*/ 	.byte	0x03, 0x50
        /*003a*/ 	.short	0x0000


	//----- nvinfo : EIATTR_MAXREG_COUNT
	.align		4
        /*003c*/ 	.byte	0x03, 0x1b
        /*003e*/ 	.short	0x00ff


	//----- nvinfo : EIATTR_NUM_BARRIERS
	.align		4
        /*0040*/ 	.byte	0x02, 0x4c
        /*0042*/ 	.byte	0x01
	.zero		1


	//----- nvinfo : EIATTR_MERCURY_ISA_VERSION
	.align		4
        /*0044*/ 	.byte	0x03, 0x5f
        /*0046*/ 	.short	0x0101


	//----- nvinfo : EIATTR_VRC_CTA_INIT_COUNT
	.align		4
        /*0048*/ 	.byte	0x02, 0x4a
	.zero		1
	.zero		1


	//----- nvinfo : EIATTR_EXIT_INSTR_OFFSETS
	.align		4
        /*004c*/ 	.byte	0x04, 0x1c
        /*004e*/ 	.short	(.L_15 - .L_14)


	//   ....[0]....
.L_14:
        /*0050*/ 	.word	0x00000280


	//   ....[1]....
        /*0054*/ 	.word	0x000002f0


	//----- nvinfo : EIATTR_CBANK_PARAM_SIZE
	.align		4
.L_15:
        /*0058*/ 	.byte	0x03, 0x19
        /*005a*/ 	.short	0x0014


	//----- nvinfo : EIATTR_PARAM_CBANK
	.align		4
        /*005c*/ 	.byte	0x04, 0x0a
        /*005e*/ 	.short	(.L_17 - .L_16)
	.align		4
.L_16:
        /*0060*/ 	.word	index@(.nv.constant0._Z13reduce_kernelPKfPfi)
        /*0064*/ 	.short	0x0380
        /*0066*/ 	.short	0x0014


	//----- nvinfo : EIATTR_SW_WAR
	.align		4
.L_17:
        /*0068*/ 	.byte	0x04, 0x36
        /*006a*/ 	.short	(.L_19 - .L_18)
.L_18:
        /*006c*/ 	.word	0x00000008
.L_19:


//--------------------- .nv.callgraph             --------------------------
	.section	.nv.callgraph,"",@"SHT_CUDA_CALLGRAPH"
	.align	4
	.sectionentsize	8
	.align		4
        /*0000*/ 	.word	0x00000000
	.align		4
        /*0004*/ 	.word	0xffffffff
	.align		4
        /*0008*/ 	.word	0x00000000
	.align		4
        /*000c*/ 	.word	0xfffffffe
	.align		4
        /*0010*/ 	.word	0x00000000
	.align		4
        /*0014*/ 	.word	0xfffffffd
	.align		4
        /*0018*/ 	.word	0x00000000
	.align		4
        /*001c*/ 	.word	0xfffffffc


//--------------------- .text._Z13reduce_kernelPKfPfi --------------------------
	.section	.text._Z13reduce_kernelPKfPfi,"ax",@progbits
	.align	128
        .global         _Z13reduce_kernelPKfPfi
        .type           _Z13reduce_kernelPKfPfi,@function
        .size           _Z13reduce_kernelPKfPfi,(.L_x_3 - _Z13reduce_kernelPKfPfi)
        .other          _Z13reduce_kernelPKfPfi,@"STO_CUDA_ENTRY STV_DEFAULT"
_Z13reduce_kernelPKfPfi:
.text._Z13reduce_kernelPKfPfi:
[----:B------:R-:W-:Y:S01]  /*0000*/  LDC R1, c[0x0][0x37c] ;  /* 0x0000df00ff017b82 */ /* 0x000fe20000000800 */
[----:B------:R-:W0:Y:S07]  /*0010*/  S2R R9, SR_TID.X ;  /* 0x0000000000097919 */ /* 0x000e2e0000002100 */
[----:B------:R-:W1:Y:S01]  /*0020*/  S2UR UR4, SR_CTAID.X ;  /* 0x00000000000479c3 */ /* 0x000e620000002500 */
[----:B------:R-:W2:Y:S01]  /*0030*/  LDCU UR5, c[0x0][0x390] ;  /* 0x00007200ff0577ac */ /* 0x000ea20008000800 */
[----:B------:R-:W3:Y:S06]  /*0040*/  LDCU.64 UR6, c[0x0][0x358] ;  /* 0x00006b00ff0677ac */ /* 0x000eec0008000a00 */
[----:B------:R-:W1:Y:S02]  /*0050*/  LDC R6, c[0x0][0x360] ;  /* 0x0000d800ff067b82 */ /* 0x000e640000000800 */
[----:B-1----:R-:W-:-:S04]  /*0060*/  IMAD R0, R6, UR4, RZ ;  /* 0x0000000406007c24 */ /* 0x002fc8000f8e02ff */
[----:B0-----:R-:W-:-:S05]  /*0070*/  IMAD R7, R0, 0x2, R9 ;  /* 0x0000000200077824 */ /* 0x001fca00078e0209 */
[C---:B--2---:R-:W-:Y:S02]  /*0080*/  ISETP.GE.U32.AND P0, PT, R7.reuse, UR5, PT ;  /* 0x0000000507007c0c */ /* 0x044fe4000bf06070 */
[----:B------:R-:W-:-:S04]  /*0090*/  IADD3 R11, PT, PT, R7, R6, RZ ;  /* 0x00000006070b7210 */ /* 0x000fc80007ffe0ff */
[----:B------:R-:W-:-:S07]  /*00a0*/  ISETP.GE.U32.AND P1, PT, R11, UR5, PT ;  /* 0x000000050b007c0c */ /* 0x000fce000bf26070 */
[----:B------:R-:W0:Y:S08]  /*00b0*/  @!P0 LDC.64 R2, c[0x0][0x380] ;  /* 0x0000e000ff028b82 */ /* 0x000e300000000a00 */
[----:B------:R-:W1:Y:S01]  /*00c0*/  @!P1 LDC.64 R4, c[0x0][0x380] ;  /* 0x0000e000ff049b82 */ /* 0x000e620000000a00 */
[----:B0-----:R-:W-:-:S06]  /*00d0*/  @!P0 IMAD.WIDE.U32 R2, R7, 0x4, R2 ;  /* 0x0000000407028825 */ /* 0x001fcc00078e0002 */
[----:B---3--:R-:W2:Y:S01]  /*00e0*/  @!P0 LDG.E.CONSTANT R2, desc[UR6][R2.64] ;  /* 0x0000000602028981 */ /* 0x008ea2000c1e9900 */
[----:B-1----:R-:W-:-:S06]  /*00f0*/  @!P1 IMAD.WIDE.U32 R4, R11, 0x4, R4 ;  /* 0x000000040b049825 */ /* 0x002fcc00078e0004 */
[----:B------:R-:W3:Y:S01]  /*0100*/  @!P1 LDG.E.CONSTANT R5, desc[UR6][R4.64] ;  /* 0x0000000604059981 */ /* 0x000ee2000c1e9900 */
[----:B------:R-:W0:Y:S01]  /*0110*/  S2UR UR5, SR_CgaCtaId ;  /* 0x00000000000579c3 */ /* 0x000e220000008800 */
[----:B------:R-:W-:Y:S01]  /*0120*/  IMAD.MOV.U32 R0, RZ, RZ, RZ ;  /* 0x000000ffff007224 */ /* 0x000fe200078e00ff */
[----:B------:R-:W-:Y:S02]  /*0130*/  UMOV UR4, 0x400 ;  /* 0x0000040000047882 */ /* 0x000fe40000000000 */
[----:B0-----:R-:W-:-:S06]  /*0140*/  ULEA UR4, UR5, UR4, 0x18 ;  /* 0x0000000405047291 */ /* 0x001fcc000f8ec0ff */
[----:B------:R-:W-:Y:S01]  /*0150*/  LEA R7, R9, UR4, 0x2 ;  /* 0x0000000409077c11 */ /* 0x000fe2000f8e10ff */
[----:B--2---:R-:W-:Y:S01]  /*0160*/  @!P0 FADD R0, RZ, R2 ;  /* 0x00000002ff008221 */ /* 0x004fe20000000000 */
[----:B------:R-:W-:-:S03]  /*0170*/  ISETP.GE.U32.AND P0, PT, R6, 0x2, PT ;  /* 0x000000020600780c */ /* 0x000fc60003f06070 */
[----:B---3--:R-:W-:Y:S01]  /*0180*/  @!P1 FADD R0, R0, R5 ;  /* 0x0000000500009221 */ /* 0x008fe20000000000 */
[----:B------:R-:W-:-:S04]  /*0190*/  ISETP.NE.AND P1, PT, R9, RZ, PT ;  /* 0x000000ff0900720c */ /* 0x000fc80003f25270 */
[----:B------:R0:W-:Y:S01]  /*01a0*/  STS [R7], R0 ;  /* 0x0000000007007388 */ /* 0x0001e20000000800 */
[----:B------:R-:W-:Y:S06]  /*01b0*/  BAR.SYNC.DEFER_BLOCKING 0x0 ;  /* 0x0000000000007b1d */ /* 0x000fec0000010000 */
[----:B------:R-:W-:Y:S05]  /*01c0*/  @!P0 BRA `(.L_x_0) ;  /* 0x00000000002c8947 */ /* 0x000fea0003800000 */
.L_x_1:
[----:B------:R-:W-:-:S04]  /*01d0*/  SHF.R.U32.HI R4, RZ, 0x1, R6 ;  /* 0x00000001ff047819 */ /* 0x000fc80000011606 */
[----:B------:R-:W-:-:S13]  /*01e0*/  ISETP.GE.U32.AND P0, PT, R9, R4, PT ;  /* 0x000000040900720c */ /* 0x000fda0003f06070 */
[----:B0-----:R-:W-:Y:S01]  /*01f0*/  @!P0 LEA R0, R4, R7, 0x2 ;  /* 0x0000000704008211 */ /* 0x001fe200078e10ff */
[----:B------:R-:W-:Y:S05]  /*0200*/  @!P0 LDS R3, [R7] ;  /* 0x0000000007038984 */ /* 0x000fea0000000800 */
[----:B------:R-:W0:Y:S02]  /*0210*/  @!P0 LDS R0, [R0] ;  /* 0x0000000000008984 */ /* 0x000e240000000800 */
[----:B0-----:R-:W-:-:S05]  /*0220*/  @!P0 FADD R2, R0, R3 ;  /* 0x0000000300028221 */ /* 0x001fca0000000000 */
[----:B------:R1:W-:Y:S01]  /*0230*/  @!P0 STS [R7], R2 ;  /* 0x0000000207008388 */ /* 0x0003e20000000800 */
[----:B------:R-:W-:Y:S01]  /*0240*/  BAR.SYNC.DEFER_BLOCKING 0x0 ;  /* 0x0000000000007b1d */ /* 0x000fe20000010000 */
[----:B------:R-:W-:Y:S01]  /*0250*/  ISETP.GT.U32.AND P0, PT, R6, 0x3, PT ;  /* 0x000000030600780c */ /* 0x000fe20003f04070 */
[----:B------:R-:W-:-:S12]  /*0260*/  IMAD.MOV.U32 R6, RZ, RZ, R4 ;  /* 0x000000ffff067224 */ /* 0x000fd800078e0004 */
[----:B-1----:R-:W-:Y:S05]  /*0270*/  @P0 BRA `(.L_x_1) ;  /* 0xfffffffc00d40947 */ /* 0x002fea000383ffff */
.L_x_0:
[----:B------:R-:W-:Y:S05]  /*0280*/  @P1 EXIT ;  /* 0x000000000000194d */ /* 0x000fea0003800000 */
[----:B------:R-:W1:Y:S01]  /*0290*/  S2UR UR5, SR_CgaCtaId ;  /* 0x00000000000579c3 */ /* 0x000e620000008800 */
[----:B------:R-:W-:-:S07]  /*02a0*/  UMOV UR4, 0x400 ;  /* 0x0000040000047882 */ /* 0x000fce0000000000 */
[----:B------:R-:W2:Y:S01]  /*02b0*/  LDC.64 R2, c[0x0][0x388] ;  /* 0x0000e200ff027b82 */ /* 0x000ea20000000a00 */
[----:B-1----:R-:W-:-:S09]  /*02c0*/  ULEA UR4, UR5, UR4, 0x18 ;  /* 0x0000000405047291 */ /* 0x002fd2000f8ec0ff */
[----:B------:R-:W2:Y:S04]  /*02d0*/  LDS R5, [UR4] ;  /* 0x00000004ff057984 */ /* 0x000ea80008000800 */
[----:B--2---:R-:W-:Y:S01]  /*02e0*/  REDG.E.ADD.F32.FTZ.RN.STRONG.GPU desc[UR6][R2.64], R5 ;  /* 0x00000005020079a6 */ /* 0x004fe2000c12f306 */
[----:B------:R-:W-:Y:S05]  /*02f0*/  EXIT ;  /* 0x000000000000794d */ /* 0x000fea0003800000 */
.L_x_2:
[----:B------:R-:W-:-:S00]  /*0300*/  BRA `(.L_x_2) ;  /* 0xfffffffc00fc7947 */ /* 0x000fc0000383ffff */
[----:B------:R-:W-:-:S00]  /*0310*/  NOP ;  /* 0x0000000000007918 */ /* 0x000fc00000000000 */
        /* <DEDUP_REMOVED lines=14> */
.L_x_3:


//--------------------- .nv.shared._Z13reduce_kernelPKfPfi --------------------------
	.section	.nv.shared._Z13reduce_kernelPKfPfi,"aw",@nobits
	.sectionflags	@""
	.align	16
	.zero		1024


//--------------------- .nv.shared.reserved.0     --------------------------
	.section	.nv.shared.reserved.0,"aw",@nobits
	.weak		__nv_reservedSMEM_offset_0_alias
	.size		__nv_reservedSMEM_offset_0_alias, 0, 64
	.other		__nv_reservedSMEM_offset_0_alias,@"STO_CUDA_RESERVED_SHARED STV_DEFAULT"
__nv_reservedSMEM_offset_0_alias:
	.zero		0
	.zero		64


//--------------------- .nv.constant0._Z13reduce_kernelPKfPfi --------------------------
	.section	.nv.constant0._Z13reduce_kernelPKfPfi,"a",@progbits
	.sectionflags	@""
	.align	4
.nv.constant0._Z13reduce_kernelPKfPfi:
	.zero		916


//--------------------- SYMBOLS --------------------------

	.type		.nv.reservedSmem.offset0,@object
	.size		.nv.reservedSmem.offset0,0x4
	.type		.nv.reservedSmem.cap,@object
	.size		.nv.reservedSmem.cap,0x4
